//
// Generated by NVIDIA NVVM Compiler
//
// Compiler Build ID: CL-36424714
// Cuda compilation tools, release 13.0, V13.0.88
// Based on NVVM 20.0.0
//

.version 9.0
.target sm_100
.address_size 64

	// .globl	_Z11convolucionPiS_S_iii

.visible .entry _Z11convolucionPiS_S_iii(
	.param .u64 .ptr .align 1 _Z11convolucionPiS_S_iii_param_0,
	.param .u64 .ptr .align 1 _Z11convolucionPiS_S_iii_param_1,
	.param .u64 .ptr .align 1 _Z11convolucionPiS_S_iii_param_2,
	.param .u32 _Z11convolucionPiS_S_iii_param_3,
	.param .u32 _Z11convolucionPiS_S_iii_param_4,
	.param .u32 _Z11convolucionPiS_S_iii_param_5
)
{
	.reg .pred 	%p<19>;
	.reg .b32 	%r<167>;
	.reg .b64 	%rd<45>;

	ld.param.u64 	%rd10, [_Z11convolucionPiS_S_iii_param_0];
	ld.param.u64 	%rd11, [_Z11convolucionPiS_S_iii_param_1];
	ld.param.u64 	%rd9, [_Z11convolucionPiS_S_iii_param_2];
	ld.param.u32 	%r40, [_Z11convolucionPiS_S_iii_param_3];
	ld.param.u32 	%r42, [_Z11convolucionPiS_S_iii_param_4];
	ld.param.u32 	%r39, [_Z11convolucionPiS_S_iii_param_5];
	cvta.to.global.u64 	%rd1, %rd11;
	cvta.to.global.u64 	%rd2, %rd10;
	mov.u32 	%r43, %tid.y;
	mov.u32 	%r44, %tid.x;
	setp.eq.s32 	%p1, %r43, 0;
	add.s32 	%r45, %r42, -1;
	setp.ge.s32 	%p2, %r43, %r45;
	setp.eq.s32 	%p3, %r44, 0;
	or.pred  	%p4, %p1, %p3;
	or.pred  	%p5, %p4, %p2;
	add.s32 	%r46, %r40, -1;
	setp.ge.s32 	%p6, %r44, %r46;
	or.pred  	%p7, %p5, %p6;
	@%p7 bra 	$L__BB0_18;
	setp.lt.s32 	%p8, %r39, 1;
	mov.b32 	%r165, 0;
	@%p8 bra 	$L__BB0_17;
	add.s32 	%r49, %r43, -1;
	mad.lo.s32 	%r50, %r42, %r49, %r44;
	add.s32 	%r3, %r50, -1;
	and.b32  	%r4, %r39, 15;
	and.b32  	%r5, %r39, 7;
	and.b32  	%r6, %r39, 2147483632;
	and.b32  	%r7, %r39, 3;
	neg.s32 	%r8, %r6;
	add.s64 	%rd3, %rd2, 32;
	mov.b32 	%r151, 0;
	mov.u32 	%r165, %r151;
$L__BB0_3:
	setp.lt.u32 	%p9, %r39, 16;
	add.s32 	%r11, %r3, %r151;
	mul.lo.s32 	%r12, %r151, %r39;
	mov.b32 	%r160, 0;
	@%p9 bra 	$L__BB0_6;
	mul.wide.u32 	%rd12, %r12, 4;
	add.s64 	%rd13, %rd1, %rd12;
	add.s64 	%rd44, %rd13, 32;
	mov.u32 	%r153, %r11;
	mov.u32 	%r154, %r8;
$L__BB0_5:
	.pragma "nounroll";
	mul.wide.s32 	%rd14, %r153, 4;
	add.s64 	%rd15, %rd3, %rd14;
	ld.global.u32 	%r53, [%rd15+-32];
	ld.global.u32 	%r54, [%rd44+-32];
	mad.lo.s32 	%r55, %r54, %r53, %r165;
	ld.global.u32 	%r56, [%rd15+-28];
	ld.global.u32 	%r57, [%rd44+-28];
	mad.lo.s32 	%r58, %r57, %r56, %r55;
	ld.global.u32 	%r59, [%rd15+-24];
	ld.global.u32 	%r60, [%rd44+-24];
	mad.lo.s32 	%r61, %r60, %r59, %r58;
	ld.global.u32 	%r62, [%rd15+-20];
	ld.global.u32 	%r63, [%rd44+-20];
	mad.lo.s32 	%r64, %r63, %r62, %r61;
	ld.global.u32 	%r65, [%rd15+-16];
	ld.global.u32 	%r66, [%rd44+-16];
	mad.lo.s32 	%r67, %r66, %r65, %r64;
	ld.global.u32 	%r68, [%rd15+-12];
	ld.global.u32 	%r69, [%rd44+-12];
	mad.lo.s32 	%r70, %r69, %r68, %r67;
	ld.global.u32 	%r71, [%rd15+-8];
	ld.global.u32 	%r72, [%rd44+-8];
	mad.lo.s32 	%r73, %r72, %r71, %r70;
	ld.global.u32 	%r74, [%rd15+-4];
	ld.global.u32 	%r75, [%rd44+-4];
	mad.lo.s32 	%r76, %r75, %r74, %r73;
	ld.global.u32 	%r77, [%rd15];
	ld.global.u32 	%r78, [%rd44];
	mad.lo.s32 	%r79, %r78, %r77, %r76;
	ld.global.u32 	%r80, [%rd15+4];
	ld.global.u32 	%r81, [%rd44+4];
	mad.lo.s32 	%r82, %r81, %r80, %r79;
	ld.global.u32 	%r83, [%rd15+8];
	ld.global.u32 	%r84, [%rd44+8];
	mad.lo.s32 	%r85, %r84, %r83, %r82;
	ld.global.u32 	%r86, [%rd15+12];
	ld.global.u32 	%r87, [%rd44+12];
	mad.lo.s32 	%r88, %r87, %r86, %r85;
	ld.global.u32 	%r89, [%rd15+16];
	ld.global.u32 	%r90, [%rd44+16];
	mad.lo.s32 	%r91, %r90, %r89, %r88;
	ld.global.u32 	%r92, [%rd15+20];
	ld.global.u32 	%r93, [%rd44+20];
	mad.lo.s32 	%r94, %r93, %r92, %r91;
	ld.global.u32 	%r95, [%rd15+24];
	ld.global.u32 	%r96, [%rd44+24];
	mad.lo.s32 	%r97, %r96, %r95, %r94;
	ld.global.u32 	%r98, [%rd15+28];
	ld.global.u32 	%r99, [%rd44+28];
	mad.lo.s32 	%r165, %r99, %r98, %r97;
	add.s32 	%r154, %r154, 16;
	add.s32 	%r153, %r153, 16;
	add.s64 	%rd44, %rd44, 64;
	setp.ne.s32 	%p10, %r154, 0;
	mov.u32 	%r160, %r6;
	@%p10 bra 	$L__BB0_5;
$L__BB0_6:
	setp.eq.s32 	%p11, %r4, 0;
	@%p11 bra 	$L__BB0_16;
	add.s32 	%r101, %r4, -1;
	setp.lt.u32 	%p12, %r101, 7;
	@%p12 bra 	$L__BB0_9;
	add.s32 	%r102, %r11, %r160;
	mul.wide.s32 	%rd16, %r102, 4;
	add.s64 	%rd17, %rd2, %rd16;
	ld.global.u32 	%r103, [%rd17];
	add.s32 	%r104, %r160, %r12;
	mul.wide.u32 	%rd18, %r104, 4;
	add.s64 	%rd19, %rd1, %rd18;
	ld.global.u32 	%r105, [%rd19];
	mad.lo.s32 	%r106, %r105, %r103, %r165;
	ld.global.u32 	%r107, [%rd17+4];
	cvt.u64.u32 	%rd20, %r12;
	cvt.u64.u32 	%rd21, %r160;
	add.s64 	%rd22, %rd21, %rd20;
	shl.b64 	%rd23, %rd22, 2;
	add.s64 	%rd24, %rd1, %rd23;
	ld.global.u32 	%r108, [%rd24+4];
	mad.lo.s32 	%r109, %r108, %r107, %r106;
	ld.global.u32 	%r110, [%rd17+8];
	ld.global.u32 	%r111, [%rd24+8];
	mad.lo.s32 	%r112, %r111, %r110, %r109;
	ld.global.u32 	%r113, [%rd17+12];
	ld.global.u32 	%r114, [%rd24+12];
	mad.lo.s32 	%r115, %r114, %r113, %r112;
	ld.global.u32 	%r116, [%rd17+16];
	ld.global.u32 	%r117, [%rd24+16];
	mad.lo.s32 	%r118, %r117, %r116, %r115;
	ld.global.u32 	%r119, [%rd17+20];
	ld.global.u32 	%r120, [%rd24+20];
	mad.lo.s32 	%r121, %r120, %r119, %r118;
	ld.global.u32 	%r122, [%rd17+24];
	ld.global.u32 	%r123, [%rd24+24];
	mad.lo.s32 	%r124, %r123, %r122, %r121;
	ld.global.u32 	%r125, [%rd17+28];
	ld.global.u32 	%r126, [%rd24+28];
	mad.lo.s32 	%r165, %r126, %r125, %r124;
	add.s32 	%r160, %r160, 8;
$L__BB0_9:
	setp.eq.s32 	%p13, %r5, 0;
	@%p13 bra 	$L__BB0_16;
	add.s32 	%r128, %r5, -1;
	setp.lt.u32 	%p14, %r128, 3;
	@%p14 bra 	$L__BB0_12;
	add.s32 	%r129, %r11, %r160;
	mul.wide.s32 	%rd25, %r129, 4;
	add.s64 	%rd26, %rd2, %rd25;
	ld.global.u32 	%r130, [%rd26];
	add.s32 	%r131, %r160, %r12;
	mul.wide.u32 	%rd27, %r131, 4;
	add.s64 	%rd28, %rd1, %rd27;
	ld.global.u32 	%r132, [%rd28];
	mad.lo.s32 	%r133, %r132, %r130, %r165;
	ld.global.u32 	%r134, [%rd26+4];
	cvt.u64.u32 	%rd29, %r12;
	cvt.u64.u32 	%rd30, %r160;
	add.s64 	%rd31, %rd30, %rd29;
	shl.b64 	%rd32, %rd31, 2;
	add.s64 	%rd33, %rd1, %rd32;
	ld.global.u32 	%r135, [%rd33+4];
	mad.lo.s32 	%r136, %r135, %r134, %r133;
	ld.global.u32 	%r137, [%rd26+8];
	ld.global.u32 	%r138, [%rd33+8];
	mad.lo.s32 	%r139, %r138, %r137, %r136;
	ld.global.u32 	%r140, [%rd26+12];
	ld.global.u32 	%r141, [%rd33+12];
	mad.lo.s32 	%r165, %r141, %r140, %r139;
	add.s32 	%r160, %r160, 4;
$L__BB0_12:
	setp.eq.s32 	%p15, %r7, 0;
	@%p15 bra 	$L__BB0_16;
	setp.eq.s32 	%p16, %r7, 1;
	add.s32 	%r142, %r11, %r160;
	mul.wide.s32 	%rd34, %r142, 4;
	add.s64 	%rd7, %rd2, %rd34;
	ld.global.u32 	%r143, [%rd7];
	add.s32 	%r144, %r160, %r12;
	mul.wide.u32 	%rd35, %r144, 4;
	add.s64 	%rd36, %rd1, %rd35;
	ld.global.u32 	%r145, [%rd36];
	mad.lo.s32 	%r165, %r145, %r143, %r165;
	@%p16 bra 	$L__BB0_16;
	setp.eq.s32 	%p17, %r7, 2;
	ld.global.u32 	%r146, [%rd7+4];
	cvt.u64.u32 	%rd37, %r12;
	cvt.u64.u32 	%rd38, %r160;
	add.s64 	%rd39, %rd38, %rd37;
	shl.b64 	%rd40, %rd39, 2;
	add.s64 	%rd8, %rd1, %rd40;
	ld.global.u32 	%r147, [%rd8+4];
	mad.lo.s32 	%r165, %r147, %r146, %r165;
	@%p17 bra 	$L__BB0_16;
	ld.global.u32 	%r148, [%rd7+8];
	ld.global.u32 	%r149, [%rd8+8];
	mad.lo.s32 	%r165, %r149, %r148, %r165;
$L__BB0_16:
	add.s32 	%r151, %r151, 1;
	setp.ne.s32 	%p18, %r151, %r39;
	@%p18 bra 	$L__BB0_3;
$L__BB0_17:
	mad.lo.s32 	%r150, %r42, %r43, %r44;
	cvta.to.global.u64 	%rd41, %rd9;
	mul.wide.s32 	%rd42, %r150, 4;
	add.s64 	%rd43, %rd41, %rd42;
	st.global.u32 	[%rd43], %r165;
$L__BB0_18:
	ret;

}


// ===== COMPILED SASS (sm_100) =====

	.target	sm_100

	.elftype	@"ET_EXEC"


//--------------------- .note.nv.tkinfo           --------------------------
	.section	.note.nv.tkinfo,"",@"SHT_NOTE"
	.sectionflags	@"SHF_NOTE_NV_TKINFO"
	.tkinfo
        /*0018*/ 	.word	0x00000002
        /*0030*/ 	.string	""
        /*0030*/ 	.string	"ptxas"
        /*0030*/ 	.string	"Cuda compilation tools, release 13.0, V13.0.88"
        /*0030*/ 	.string	"Build cuda_13.0.r13.0/compiler.36424714_0"
        /*0030*/ 	.string	"-arch sm_100 -m 64 "



//--------------------- .note.nv.cuinfo           --------------------------
	.section	.note.nv.cuinfo,"",@"SHT_NOTE"
	.sectionflags	@"SHF_NOTE_NV_CUINFO"
        /*0018*/ 	.short	0x0002
        /*001a*/ 	.short	0x0064
        /*001c*/ 	.short	0x0082
	.zero		2


//--------------------- .nv.info                  --------------------------
	.section	.nv.info,"",@"SHT_CUDA_INFO"
	.align	4


	//----- nvinfo : EIATTR_REGCOUNT
	.align		4
        /*0000*/ 	.byte	0x04, 0x2f
        /*0002*/ 	.short	(.L_1 - .L_0)
	.align		4
.L_0:
        /*0004*/ 	.word	index@(_Z11convolucionPiS_S_iii)
        /*0008*/ 	.word	0x00000020


	//----- nvinfo : EIATTR_FRAME_SIZE
	.align		4
.L_1:
        /*000c*/ 	.byte	0x04, 0x11
        /*000e*/ 	.short	(.L_3 - .L_2)
	.align		4
.L_2:
        /*0010*/ 	.word	index@(_Z11convolucionPiS_S_iii)
        /*0014*/ 	.word	0x00000000


	//----- nvinfo : EIATTR_MIN_STACK_SIZE
	.align		4
.L_3:
        /*0018*/ 	.byte	0x04, 0x12
        /*001a*/ 	.short	(.L_5 - .L_4)
	.align		4
.L_4:
        /*001c*/ 	.word	index@(_Z11convolucionPiS_S_iii)
        /*0020*/ 	.word	0x00000000
.L_5:


//--------------------- .nv.compat                --------------------------
	.section	.nv.compat,"",@"SHT_CUDA_COMPAT_INFO"
	.align	4
        /*0000*/ 	.byte	0x02, 0x09, 0x00, 0x00, 0x02, 0x02, 0x01, 0x00, 0x02, 0x05, 0x05, 0x00, 0x03, 0x07, 0x01, 0x01
        /*0010*/ 	.byte	0x02, 0x03, 0x00, 0x00, 0x02, 0x06, 0x01, 0x00, 0x04, 0x0b, 0x08, 0x00, 0x09, 0x00, 0x00, 0x00
        /*0020*/ 	.byte	0x00, 0x00, 0x00, 0x00


//--------------------- .nv.info._Z11convolucionPiS_S_iii --------------------------
	.section	.nv.info._Z11convolucionPiS_S_iii,"",@"SHT_CUDA_INFO"
	.sectionflags	@""
	.align	4


	//----- nvinfo : EIATTR_CUDA_API_VERSION
	.align		4
        /*0000*/ 	.byte	0x04, 0x37
        /*0002*/ 	.short	(.L_7 - .L_6)
.L_6:
        /*0004*/ 	.word	0x00000082


	//----- nvinfo : EIATTR_KPARAM_INFO
	.align		4
.L_7:
        /*0008*/ 	.byte	0x04, 0x17
        /*000a*/ 	.short	(.L_9 - .L_8)
.L_8:
        /*000c*/ 	.word	0x00000000
        /*0010*/ 	.short	0x0005
        /*0012*/ 	.short	0x0020
        /*0014*/ 	.byte	0x00, 0xf0, 0x11, 0x00


	//----- nvinfo : EIATTR_KPARAM_INFO
	.align		4
.L_9:
        /*0018*/ 	.byte	0x04, 0x17
        /*001a*/ 	.short	(.L_11 - .L_10)
.L_10:
        /*001c*/ 	.word	0x00000000
        /*0020*/ 	.short	0x0004
        /*0022*/ 	.short	0x001c
        /*0024*/ 	.byte	0x00, 0xf0, 0x11, 0x00


	//----- nvinfo : EIATTR_KPARAM_INFO
	.align		4
.L_11:
        /*0028*/ 	.byte	0x04, 0x17
        /*002a*/ 	.short	(.L_13 - .L_12)
.L_12:
        /*002c*/ 	.word	0x00000000
        /*0030*/ 	.short	0x0003
        /*0032*/ 	.short	0x0018
        /*0034*/ 	.byte	0x00, 0xf0, 0x11, 0x00


	//----- nvinfo : EIATTR_KPARAM_INFO
	.align		4
.L_13:
        /*0038*/ 	.byte	0x04, 0x17
        /*003a*/ 	.short	(.L_15 - .L_14)
.L_14:
        /*003c*/ 	.word	0x00000000
        /*0040*/ 	.short	0x0002
        /*0042*/ 	.short	0x0010
        /*0044*/ 	.byte	0x00, 0xf5, 0x21, 0x00


	//----- nvinfo : EIATTR_KPARAM_INFO
	.align		4
.L_15:
        /*0048*/ 	.byte	0x04, 0x17
        /*004a*/ 	.short	(.L_17 - .L_16)
.L_16:
        /*004c*/ 	.word	0x00000000
        /*0050*/ 	.short	0x0001
        /*0052*/ 	.short	0x0008
        /*0054*/ 	.byte	0x00, 0xf5, 0x21, 0x00


	//----- nvinfo : EIATTR_KPARAM_INFO
	.align		4
.L_17:
        /*0058*/ 	.byte	0x04, 0x17
        /*005a*/ 	.short	(.L_19 - .L_18)
.L_18:
        /*005c*/ 	.word	0x00000000
        /*0060*/ 	.short	0x0000
        /*0062*/ 	.short	0x0000
        /*0064*/ 	.byte	0x00, 0xf5, 0x21, 0x00


	//----- nvinfo : EIATTR_SPARSE_MMA_MASK
	.align		4
.L_19:
        /*0068*/ 	.byte	0x03, 0x50
        /*006a*/ 	.short	0x0000


	//----- nvinfo : EIATTR_MAXREG_COUNT
	.align		4
        /*006c*/ 	.byte	0x03, 0x1b
        /*006e*/ 	.short	0x00ff


	//----- nvinfo : EIATTR_MERCURY_ISA_VERSION
	.align		4
        /*0070*/ 	.byte	0x03, 0x5f
        /*0072*/ 	.short	0x0101


	//----- nvinfo : EIATTR_VRC_CTA_INIT_COUNT
	.align		4
        /*0074*/ 	.byte	0x02, 0x4a
	.zero		1
	.zero		1


	//----- nvinfo : EIATTR_EXIT_INSTR_OFFSETS
	.align		4
        /*0078*/ 	.byte	0x04, 0x1c
        /*007a*/ 	.short	(.L_21 - .L_20)


	//   ....[0]....
.L_20:
        /*007c*/ 	.word	0x000000a0


	//   ....[1]....
        /*0080*/ 	.word	0x00000ce0


	//----- nvinfo : EIATTR_CBANK_PARAM_SIZE
	.align		4
.L_21:
        /*0084*/ 	.byte	0x03, 0x19
        /*0086*/ 	.short	0x0024


	//----- nvinfo : EIATTR_PARAM_CBANK
	.align		4
        /*0088*/ 	.byte	0x04, 0x0a
        /*008a*/ 	.short	(.L_23 - .L_22)
	.align		4
.L_22:
        /*008c*/ 	.word	index@(.nv.constant0._Z11convolucionPiS_S_iii)
        /*0090*/ 	.short	0x0380
        /*0092*/ 	.short	0x0024


	//----- nvinfo : EIATTR_SW_WAR
	.align		4
.L_23:
        /*0094*/ 	.byte	0x04, 0x36
        /*0096*/ 	.short	(.L_25 - .L_24)
.L_24:
        /*0098*/ 	.word	0x00000008
.L_25:


//--------------------- .nv.callgraph             --------------------------
	.section	.nv.callgraph,"",@"SHT_CUDA_CALLGRAPH"
	.align	4
	.sectionentsize	8
	.align		4
        /*0000*/ 	.word	0x00000000
	.align		4
        /*0004*/ 	.word	0xffffffff
	.align		4
        /*0008*/ 	.word	0x00000000
	.align		4
        /*000c*/ 	.word	0xfffffffe
	.align		4
        /*0010*/ 	.word	0x00000000
	.align		4
        /*0014*/ 	.word	0xfffffffd
	.align		4
        /*0018*/ 	.word	0x00000000
	.align		4
        /*001c*/ 	.word	0xfffffffc


//--------------------- .text._Z11convolucionPiS_S_iii --------------------------
	.section	.text._Z11convolucionPiS_S_iii,"ax",@progbits
	.align	128
        .global         _Z11convolucionPiS_S_iii
        .type           _Z11convolucionPiS_S_iii,@function
        .size           _Z11convolucionPiS_S_iii,(.L_x_8 - _Z11convolucionPiS_S_iii)
        .other          _Z11convolucionPiS_S_iii,@"STO_CUDA_ENTRY STV_DEFAULT"
_Z11convolucionPiS_S_iii:
.text._Z11convolucionPiS_S_iii:
[----:B------:R-:W-:Y:S01]  /*0000*/  LDC R1, c[0x0][0x37c] ;  /* 0x0000df00ff017b82 */ /* 0x000fe20000000800 */
[----:B------:R-:W0:Y:S01]  /*0010*/  S2R R0, SR_TID.X ;  /* 0x0000000000007919 */ /* 0x000e220000002100 */
[----:B------:R-:W1:Y:S01]  /*0020*/  LDCU.64 UR8, c[0x0][0x398] ;  /* 0x00007300ff0877ac */ /* 0x000e620008000a00 */
[----:B------:R-:W2:Y:S01]  /*0030*/  S2R R7, SR_TID.Y ;  /* 0x0000000000077919 */ /* 0x000ea20000002200 */
[----:B-1----:R-:W-:Y:S02]  /*0040*/  UIADD3 UR5, UPT, UPT, UR9, -0x1, URZ ;  /* 0xffffffff09057890 */ /* 0x002fe4000fffe0ff */
[----:B------:R-:W-:Y:S01]  /*0050*/  UIADD3 UR4, UPT, UPT, UR8, -0x1, URZ ;  /* 0xffffffff08047890 */ /* 0x000fe2000fffe0ff */
[----:B0-----:R-:W-:-:S04]  /*0060*/  ISETP.NE.AND P0, PT, R0, RZ, PT ;  /* 0x000000ff0000720c */ /* 0x001fc80003f05270 */
[----:B--2---:R-:W-:-:S04]  /*0070*/  ISETP.EQ.OR P0, PT, R7, RZ, !P0 ;  /* 0x000000ff0700720c */ /* 0x004fc80004702670 */
[----:B------:R-:W-:-:S04]  /*0080*/  ISETP.GE.OR P0, PT, R7, UR5, P0 ;  /* 0x0000000507007c0c */ /* 0x000fc80008706670 */
[----:B------:R-:W-:-:S13]  /*0090*/  ISETP.GE.OR P0, PT, R0, UR4, P0 ;  /* 0x0000000400007c0c */ /* 0x000fda0008706670 */
[----:B------:R-:W-:Y:S05]  /*00a0*/  @P0 EXIT ;  /* 0x000000000000094d */ /* 0x000fea0003800000 */
[----:B------:R-:W0:Y:S01]  /*00b0*/  LDC R8, c[0x0][0x3a0] ;  /* 0x0000e800ff087b82 */ /* 0x000e220000000800 */
[----:B------:R-:W1:Y:S01]  /*00c0*/  LDCU.64 UR10, c[0x0][0x358] ;  /* 0x00006b00ff0a77ac */ /* 0x000e620008000a00 */
[----:B------:R-:W-:Y:S01]  /*00d0*/  HFMA2 R14, -RZ, RZ, 0, 0 ;  /* 0x00000000ff0e7431 */ /* 0x000fe200000001ff */
[----:B0-----:R-:W-:-:S13]  /*00e0*/  ISETP.GE.AND P0, PT, R8, 0x1, PT ;  /* 0x000000010800780c */ /* 0x001fda0003f06270 */
[----:B-1----:R-:W-:Y:S05]  /*00f0*/  @!P0 BRA `(.L_x_0) ;  /* 0x0000000800e48947 */ /* 0x002fea0003800000 */
[----:B------:R-:W0:Y:S01]  /*0100*/  LDCU.64 UR6, c[0x0][0x380] ;  /* 0x00007000ff0677ac */ /* 0x000e220008000a00 */
[----:B------:R-:W-:Y:S01]  /*0110*/  IADD3 R3, PT, PT, R7, -0x1, RZ ;  /* 0xffffffff07037810 */ /* 0x000fe20007ffe0ff */
[----:B------:R-:W-:Y:S01]  /*0120*/  IMAD.MOV.U32 R14, RZ, RZ, RZ ;  /* 0x000000ffff0e7224 */ /* 0x000fe200078e00ff */
[C---:B------:R-:W-:Y:S01]  /*0130*/  LOP3.LUT R6, R8.reuse, 0x7ffffff0, RZ, 0xc0, !PT ;  /* 0x7ffffff008067812 */ /* 0x040fe200078ec0ff */
[----:B------:R-:W-:Y:S01]  /*0140*/  UMOV UR4, URZ ;  /* 0x000000ff00047c82 */ /* 0x000fe20008000000 */
[C---:B------:R-:W-:Y:S01]  /*0150*/  LOP3.LUT R17, R8.reuse, 0xf, RZ, 0xc0, !PT ;  /* 0x0000000f08117812 */ /* 0x040fe200078ec0ff */
[----:B------:R-:W-:Y:S01]  /*0160*/  IMAD R3, R3, UR9, R0 ;  /* 0x0000000903037c24 */ /* 0x000fe2000f8e0200 */
[C---:B------:R-:W-:Y:S02]  /*0170*/  LOP3.LUT R18, R8.reuse, 0x7, RZ, 0xc0, !PT ;  /* 0x0000000708127812 */ /* 0x040fe400078ec0ff */
[----:B------:R-:W-:Y:S02]  /*0180*/  LOP3.LUT R8, R8, 0x3, RZ, 0xc0, !PT ;  /* 0x0000000308087812 */ /* 0x000fe400078ec0ff */
[----:B------:R-:W-:-:S02]  /*0190*/  IADD3 R9, PT, PT, -R6, RZ, RZ ;  /* 0x000000ff06097210 */ /* 0x000fc40007ffe1ff */
[----:B------:R-:W-:Y:S01]  /*01a0*/  IADD3 R10, PT, PT, R3, -0x1, RZ ;  /* 0xffffffff030a7810 */ /* 0x000fe20007ffe0ff */
[----:B0-----:R-:W-:-:S04]  /*01b0*/  UIADD3 UR5, UP0, UPT, UR6, 0x20, URZ ;  /* 0x0000002006057890 */ /* 0x001fc8000ff1e0ff */
[----:B------:R-:W-:-:S12]  /*01c0*/  UIADD3.X UR8, UPT, UPT, URZ, UR7, URZ, UP0, !UPT ;  /* 0x00000007ff087290 */ /* 0x000fd800087fe4ff */
.L_x_6:
[----:B------:R-:W0:Y:S01]  /*01d0*/  LDCU UR6, c[0x0][0x3a0] ;  /* 0x00007400ff0677ac */ /* 0x000e220008000800 */
[----:B------:R-:W-:Y:S01]  /*01e0*/  VIADD R11, R10, UR4 ;  /* 0x000000040a0b7c36 */ /* 0x000fe20008000000 */
[----:B------:R-:W-:Y:S01]  /*01f0*/  MOV R16, RZ ;  /* 0x000000ff00107202 */ /* 0x000fe20000000f00 */
[----:B0-----:R-:W-:Y:S02]  /*0200*/  UISETP.GE.U32.AND UP1, UPT, UR6, 0x10, UPT ;  /* 0x000000100600788c */ /* 0x001fe4000bf26070 */
[----:B------:R-:W-:Y:S02]  /*0210*/  UIMAD UR13, UR4, UR6, URZ ;  /* 0x00000006040d72a4 */ /* 0x000fe4000f8e02ff */
[----:B------:R-:W-:-:S04]  /*0220*/  UIADD3 UR4, UPT, UPT, UR4, 0x1, URZ ;  /* 0x0000000104047890 */ /* 0x000fc8000fffe0ff */
[----:B------:R-:W-:Y:S01]  /*0230*/  UISETP.NE.AND UP0, UPT, UR4, UR6, UPT ;  /* 0x000000060400728c */ /* 0x000fe2000bf05270 */
[----:B------:R-:W-:Y:S10]  /*0240*/  BRA.U !UP1, `(.L_x_1) ;  /* 0x0000000509107547 */ /* 0x000ff4000b800000 */
[----:B------:R-:W0:Y:S01]  /*0250*/  LDCU.64 UR6, c[0x0][0x388] ;  /* 0x00007100ff0677ac */ /* 0x000e220008000a00 */
[----:B------:R-:W-:Y:S01]  /*0260*/  MOV R12, R11 ;  /* 0x0000000b000c7202 */ /* 0x000fe20000000f00 */
[----:B------:R-:W-:Y:S01]  /*0270*/  IMAD.MOV.U32 R13, RZ, RZ, R9 ;  /* 0x000000ffff0d7224 */ /* 0x000fe200078e0009 */
[----:B0-----:R-:W-:-:S04]  /*0280*/  UIMAD.WIDE.U32 UR6, UR13, 0x4, UR6 ;  /* 0x000000040d0678a5 */ /* 0x001fc8000f8e0006 */
[----:B------:R-:W-:-:S04]  /*0290*/  UIADD3 UR12, UP1, UPT, UR6, 0x20, URZ ;  /* 0x00000020060c7890 */ /* 0x000fc8000ff3e0ff */
[----:B------:R-:W-:Y:S02]  /*02a0*/  UIADD3.X UR6, UPT, UPT, URZ, UR7, URZ, UP1, !UPT ;  /* 0x00000007ff067290 */ /* 0x000fe40008ffe4ff */
[----:B------:R-:W-:-:S04]  /*02b0*/  MOV R15, UR12 ;  /* 0x0000000c000f7c02 */ /* 0x000fc80008000f00 */
[----:B------:R-:W-:-:S07]  /*02c0*/  MOV R16, UR6 ;  /* 0x0000000600107c02 */ /* 0x000fce0008000f00 */
.L_x_2:
[----:B------:R-:W-:Y:S01]  /*02d0*/  MOV R5, UR8 ;  /* 0x0000000800057c02 */ /* 0x000fe20008000f00 */
[----:B------:R-:W-:Y:S01]  /*02e0*/  IMAD.U32 R4, RZ, RZ, UR5 ;  /* 0x00000005ff047e24 */ /* 0x000fe2000f8e00ff */
[----:B------:R-:W-:Y:S01]  /*02f0*/  MOV R2, R15 ;  /* 0x0000000f00027202 */ /* 0x000fe20000000f00 */
[----:B------:R-:W-:Y:S02]  /*0300*/  IMAD.MOV.U32 R3, RZ, RZ, R16 ;  /* 0x000000ffff037224 */ /* 0x000fe400078e0010 */
[----:B------:R-:W-:-:S03]  /*0310*/  IMAD.WIDE R4, R12, 0x4, R4 ;  /* 0x000000040c047825 */ /* 0x000fc600078e0204 */
[----:B------:R-:W2:Y:S04]  /*0320*/  LDG.E R24, desc[UR10][R2.64+-0x20] ;  /* 0xffffe00a02187981 */ /* 0x000ea8000c1e1900 */
[----:B------:R-:W2:Y:S04]  /*0330*/  LDG.E R15, desc[UR10][R4.64+-0x20] ;  /* 0xffffe00a040f7981 */ /* 0x000ea8000c1e1900 */
[----:B------:R-:W3:Y:S04]  /*0340*/  LDG.E R25, desc[UR10][R2.64+-0x1c] ;  /* 0xffffe40a02197981 */ /* 0x000ee8000c1e1900 */
[----:B------:R-:W3:Y:S04]  /*0350*/  LDG.E R26, desc[UR10][R4.64+-0x1c] ;  /* 0xffffe40a041a7981 */ /* 0x000ee8000c1e1900 */
[----:B------:R-:W4:Y:S04]  /*0360*/  LDG.E R22, desc[UR10][R2.64+-0x18] ;  /* 0xffffe80a02167981 */ /* 0x000f28000c1e1900 */
[----:B------:R-:W4:Y:S04]  /*0370*/  LDG.E R23, desc[UR10][R4.64+-0x18] ;  /* 0xffffe80a04177981 */ /* 0x000f28000c1e1900 */
[----:B------:R-:W5:Y:S04]  /*0380*/  LDG.E R20, desc[UR10][R2.64+-0x14] ;  /* 0xffffec0a02147981 */ /* 0x000f68000c1e1900 */
[----:B------:R-:W5:Y:S04]  /*0390*/  LDG.E R21, desc[UR10][R4.64+-0x14] ;  /* 0xffffec0a04157981 */ /* 0x000f68000c1e1900 */
[----:B------:R-:W5:Y:S04]  /*03a0*/  LDG.E R16, desc[UR10][R2.64+-0x10] ;  /* 0xfffff00a02107981 */ /* 0x000f68000c1e1900 */
[----:B------:R-:W5:Y:S04]  /*03b0*/  LDG.E R19, desc[UR10][R4.64+-0x10] ;  /* 0xfffff00a04137981 */ /* 0x000f68000c1e1900 */
[----:B------:R-:W5:Y:S01]  /*03c0*/  LDG.E R27, desc[UR10][R2.64+0x1c] ;  /* 0x00001c0a021b7981 */ /* 0x000f62000c1e1900 */
[----:B--2---:R-:W-:-:S03]  /*03d0*/  IMAD R15, R15, R24, R14 ;  /* 0x000000180f0f7224 */ /* 0x004fc600078e020e */
[----:B------:R-:W2:Y:S04]  /*03e0*/  LDG.E R14, desc[UR10][R2.64+-0xc] ;  /* 0xfffff40a020e7981 */ /* 0x000ea8000c1e1900 */
[----:B------:R-:W2:Y:S01]  /*03f0*/  LDG.E R24, desc[UR10][R2.64] ;  /* 0x0000000a02187981 */ /* 0x000ea2000c1e1900 */
[----:B---3--:R-:W-:-:S03]  /*0400*/  IMAD R25, R26, R25, R15 ;  /* 0x000000191a197224 */ /* 0x008fc600078e020f */
[----:B------:R-:W2:Y:S01]  /*0410*/  LDG.E R15, desc[UR10][R4.64+-0xc] ;  /* 0xfffff40a040f7981 */ /* 0x000ea2000c1e1900 */
[----:B----4-:R-:W-:-:S03]  /*0420*/  IMAD R25, R23, R22, R25 ;  /* 0x0000001617197224 */ /* 0x010fc600078e0219 */
[----:B------:R-:W3:Y:S04]  /*0430*/  LDG.E R22, desc[UR10][R2.64+-0x8] ;  /* 0xfffff80a02167981 */ /* 0x000ee8000c1e1900 */
[----:B------:R-:W3:Y:S01]  /*0440*/  LDG.E R23, desc[UR10][R4.64+-0x8] ;  /* 0xfffff80a04177981 */ /* 0x000ee2000c1e1900 */
[----:B-----5:R-:W-:-:S03]  /*0450*/  IMAD R25, R21, R20, R25 ;  /* 0x0000001415197224 */ /* 0x020fc600078e0219 */
[----:B------:R-:W4:Y:S04]  /*0460*/  LDG.E R20, desc[UR10][R2.64+-0x4] ;  /* 0xfffffc0a02147981 */ /* 0x000f28000c1e1900 */
[----:B------:R-:W4:Y:S01]  /*0470*/  LDG.E R21, desc[UR10][R4.64+-0x4] ;  /* 0xfffffc0a04157981 */ /* 0x000f22000c1e1900 */
[----:B------:R-:W-:-:S03]  /*0480*/  IMAD R26, R19, R16, R25 ;  /* 0x00000010131a7224 */ /* 0x000fc600078e0219 */
[----:B------:R-:W5:Y:S04]  /*0490*/  LDG.E R25, desc[UR10][R4.64] ;  /* 0x0000000a04197981 */ /* 0x000f68000c1e1900 */
[----:B------:R-:W5:Y:S04]  /*04a0*/  LDG.E R19, desc[UR10][R2.64+0x4] ;  /* 0x0000040a02137981 */ /* 0x000f68000c1e1900 */
[----:B------:R-:W5:Y:S01]  /*04b0*/  LDG.E R16, desc[UR10][R4.64+0x4] ;  /* 0x0000040a04107981 */ /* 0x000f62000c1e1900 */
[----:B--2---:R-:W-:-:S03]  /*04c0*/  IMAD R14, R15, R14, R26 ;  /* 0x0000000e0f0e7224 */ /* 0x004fc600078e021a */
[----:B------:R-:W2:Y:S04]  /*04d0*/  LDG.E R15, desc[UR10][R2.64+0x8] ;  /* 0x0000080a020f7981 */ /* 0x000ea8000c1e1900 */
[----:B------:R-:W2:Y:S01]  /*04e0*/  LDG.E R26, desc[UR10][R4.64+0x1c] ;  /* 0x00001c0a041a7981 */ /* 0x000ea2000c1e1900 */
[----:B---3--:R-:W-:-:S03]  /*04f0*/  IMAD R22, R23, R22, R14 ;  /* 0x0000001617167224 */ /* 0x008fc600078e020e */
[----:B------:R-:W2:Y:S04]  /*0500*/  LDG.E R14, desc[UR10][R4.64+0x8] ;  /* 0x0000080a040e7981 */ /* 0x000ea8000c1e1900 */
[----:B------:R-:W3:Y:S01]  /*0510*/  LDG.E R23, desc[UR10][R4.64+0x10] ;  /* 0x0000100a04177981 */ /* 0x000ee2000c1e1900 */
[----:B----4-:R-:W-:-:S03]  /*0520*/  IMAD R22, R21, R20, R22 ;  /* 0x0000001415167224 */ /* 0x010fc600078e0216 */
[----:B------:R-:W4:Y:S01]  /*0530*/  LDG.E R21, desc[UR10][R2.64+0xc] ;  /* 0x00000c0a02157981 */ /* 0x000f22000c1e1900 */
[----:B-----5:R-:W-:-:S03]  /*0540*/  IMAD R24, R25, R24, R22 ;  /* 0x0000001819187224 */ /* 0x020fc600078e0216 */
[----:B------:R-:W4:Y:S04]  /*0550*/  LDG.E R20, desc[UR10][R4.64+0xc] ;  /* 0x00000c0a04147981 */ /* 0x000f28000c1e1900 */
[----:B------:R-:W3:Y:S01]  /*0560*/  LDG.E R22, desc[UR10][R2.64+0x10] ;  /* 0x0000100a02167981 */ /* 0x000ee2000c1e1900 */
[----:B------:R-:W-:-:S03]  /*0570*/  IMAD R28, R16, R19, R24 ;  /* 0x00000013101c7224 */ /* 0x000fc600078e0218 */
[----:B------:R-:W5:Y:S04]  /*0580*/  LDG.E R25, desc[UR10][R2.64+0x14] ;  /* 0x0000140a02197981 */ /* 0x000f68000c1e1900 */
[----:B------:R-:W5:Y:S04]  /*0590*/  LDG.E R24, desc[UR10][R4.64+0x14] ;  /* 0x0000140a04187981 */ /* 0x000f68000c1e1900 */
[----:B------:R-:W5:Y:S04]  /*05a0*/  LDG.E R16, desc[UR10][R2.64+0x18] ;  /* 0x0000180a02107981 */ /* 0x000f68000c1e1900 */
[----:B------:R-:W5:Y:S01]  /*05b0*/  LDG.E R19, desc[UR10][R4.64+0x18] ;  /* 0x0000180a04137981 */ /* 0x000f62000c1e1900 */
[----:B------:R-:W-:-:S04]  /*05c0*/  IADD3 R13, PT, PT, R13, 0x10, RZ ;  /* 0x000000100d0d7810 */ /* 0x000fc80007ffe0ff */
[----:B------:R-:W-:Y:S01]  /*05d0*/  ISETP.NE.AND P0, PT, R13, RZ, PT ;  /* 0x000000ff0d00720c */ /* 0x000fe20003f05270 */
[----:B------:R-:W-:Y:S02]  /*05e0*/  VIADD R12, R12, 0x10 ;  /* 0x000000100c0c7836 */ /* 0x000fe40000000000 */
[----:B--2---:R-:W-:-:S04]  /*05f0*/  IMAD R14, R14, R15, R28 ;  /* 0x0000000f0e0e7224 */ /* 0x004fc800078e021c */
[----:B----4-:R-:W-:-:S04]  /*0600*/  IMAD R14, R20, R21, R14 ;  /* 0x00000015140e7224 */ /* 0x010fc800078e020e */
[----:B---3--:R-:W-:Y:S01]  /*0610*/  IMAD R14, R23, R22, R14 ;  /* 0x00000016170e7224 */ /* 0x008fe200078e020e */
[----:B------:R-:W-:-:S03]  /*0620*/  IADD3 R15, P1, PT, R2, 0x40, RZ ;  /* 0x00000040020f7810 */ /* 0x000fc60007f3e0ff */
[----:B-----5:R-:W-:-:S04]  /*0630*/  IMAD R14, R24, R25, R14 ;  /* 0x00000019180e7224 */ /* 0x020fc800078e020e */
[----:B------:R-:W-:Y:S01]  /*0640*/  IMAD R14, R19, R16, R14 ;  /* 0x00000010130e7224 */ /* 0x000fe200078e020e */
[----:B------:R-:W-:-:S03]  /*0650*/  IADD3.X R16, PT, PT, RZ, R3, RZ, P1, !PT ;  /* 0x00000003ff107210 */ /* 0x000fc60000ffe4ff */
[----:B------:R-:W-:Y:S01]  /*0660*/  IMAD R14, R26, R27, R14 ;  /* 0x0000001b1a0e7224 */ /* 0x000fe200078e020e */
[----:B------:R-:W-:Y:S06]  /*0670*/  @P0 BRA `(.L_x_2) ;  /* 0xfffffffc00140947 */ /* 0x000fec000383ffff */
[----:B------:R-:W-:-:S07]  /*0680*/  MOV R16, R6 ;  /* 0x0000000600107202 */ /* 0x000fce0000000f00 */
.L_x_1:
[----:B------:R-:W-:-:S13]  /*0690*/  ISETP.NE.AND P0, PT, R17, RZ, PT ;  /* 0x000000ff1100720c */ /* 0x000fda0003f05270 */
[----:B------:R-:W-:Y:S05]  /*06a0*/  @!P0 BRA `(.L_x_3) ;  /* 0x0000000400748947 */ /* 0x000fea0003800000 */
[----:B------:R-:W-:Y:S02]  /*06b0*/  IADD3 R2, PT, PT, R17, -0x1, RZ ;  /* 0xffffffff11027810 */ /* 0x000fe40007ffe0ff */
[----:B------:R-:W-:Y:S02]  /*06c0*/  ISETP.NE.AND P0, PT, R18, RZ, PT ;  /* 0x000000ff1200720c */ /* 0x000fe40003f05270 */
[----:B------:R-:W-:-:S13]  /*06d0*/  ISETP.GE.U32.AND P1, PT, R2, 0x7, PT ;  /* 0x000000070200780c */ /* 0x000fda0003f26070 */
[----:B------:R-:W-:Y:S05]  /*06e0*/  @!P1 BRA `(.L_x_4) ;  /* 0x0000000000909947 */ /* 0x000fea0003800000 */
[----:B------:R-:W0:Y:S01]  /*06f0*/  LDC.64 R12, c[0x0][0x388] ;  /* 0x0000e200ff0c7b82 */ /* 0x000e220000000a00 */
[----:B------:R-:W-:Y:S01]  /*0700*/  IADD3 R5, PT, PT, R11, R16, RZ ;  /* 0x000000100b057210 */ /* 0x000fe20007ffe0ff */
[----:B------:R-:W-:-:S06]  /*0710*/  VIADD R15, R16, UR13 ;  /* 0x0000000d100f7c36 */ /* 0x000fcc0008000000 */
[----:B------:R-:W1:Y:S01]  /*0720*/  LDC.64 R2, c[0x0][0x380] ;  /* 0x0000e000ff027b82 */ /* 0x000e620000000a00 */
[----:B0-----:R-:W-:-:S05]  /*0730*/  IMAD.WIDE.U32 R12, R15, 0x4, R12 ;  /* 0x000000040f0c7825 */ /* 0x001fca00078e000c */
[----:B------:R-:W2:Y:S01]  /*0740*/  LDG.E R23, desc[UR10][R12.64] ;  /* 0x0000000a0c177981 */ /* 0x000ea2000c1e1900 */
[----:B-1----:R-:W-:Y:S02]  /*0750*/  IMAD.WIDE R2, R5, 0x4, R2 ;  /* 0x0000000405027825 */ /* 0x002fe400078e0202 */
[----:B------:R-:W0:Y:S03]  /*0760*/  LDC.64 R4, c[0x0][0x388] ;  /* 0x0000e200ff047b82 */ /* 0x000e260000000a00 */
[----:B------:R-:W2:Y:S01]  /*0770*/  LDG.E R21, desc[UR10][R2.64] ;  /* 0x0000000a02157981 */ /* 0x000ea2000c1e1900 */
[----:B------:R-:W-:-:S03]  /*0780*/  IADD3 R15, P1, PT, R16, UR13, RZ ;  /* 0x0000000d100f7c10 */ /* 0x000fc6000ff3e0ff */
[----:B------:R-:W3:Y:S01]  /*0790*/  LDG.E R19, desc[UR10][R2.64+0x8] ;  /* 0x0000080a02137981 */ /* 0x000ee2000c1e1900 */
[----:B------:R-:W-:-:S03]  /*07a0*/  IADD3.X R20, PT, PT, RZ, RZ, RZ, P1, !PT ;  /* 0x000000ffff147210 */ /* 0x000fc60000ffe4ff */
[----:B------:R-:W4:Y:S04]  /*07b0*/  LDG.E R12, desc[UR10][R2.64+0xc] ;  /* 0x00000c0a020c7981 */ /* 0x000f28000c1e1900 */
[----:B------:R-:W5:Y:S01]  /*07c0*/  LDG.E R25, desc[UR10][R2.64+0x1c] ;  /* 0x00001c0a02197981 */ /* 0x000f62000c1e1900 */
[----:B0-----:R-:W-:-:S04]  /*07d0*/  LEA R4, P1, R15, R4, 0x2 ;  /* 0x000000040f047211 */ /* 0x001fc800078210ff */
[----:B------:R-:W-:Y:S02]  /*07e0*/  LEA.HI.X R5, R15, R5, R20, 0x2, P1 ;  /* 0x000000050f057211 */ /* 0x000fe400008f1414 */
[----:B------:R-:W3:Y:S04]  /*07f0*/  LDG.E R15, desc[UR10][R2.64+0x4] ;  /* 0x0000040a020f7981 */ /* 0x000ee8000c1e1900 */
[----:B------:R-:W3:Y:S04]  /*0800*/  LDG.E R20, desc[UR10][R4.64+0x4] ;  /* 0x0000040a04147981 */ /* 0x000ee8000c1e1900 */
        /* <DEDUP_REMOVED lines=8> */
[----:B------:R-:W2:Y:S04]  /*0890*/  LDG.E R21, desc[UR10][R2.64+0x14] ;  /* 0x0000140a02157981 */ /* 0x000ea8000c1e1900 */
[----:B------:R-:W2:Y:S01]  /*08a0*/  LDG.E R14, desc[UR10][R2.64+0x18] ;  /* 0x0000180a020e7981 */ /* 0x000ea2000c1e1900 */
[----:B---3--:R-:W-:-:S04]  /*08b0*/  IMAD R15, R15, R20, R29 ;  /* 0x000000140f0f7224 */ /* 0x008fc800078e021d */
[----:B----4-:R-:W-:-:S04]  /*08c0*/  IMAD R15, R19, R22, R15 ;  /* 0x00000016130f7224 */ /* 0x010fc800078e020f */
[----:B-----5:R-:W-:Y:S01]  /*08d0*/  IMAD R12, R12, R13, R15 ;  /* 0x0000000d0c0c7224 */ /* 0x020fe200078e020f */
[----:B------:R-:W-:-:S03]  /*08e0*/  IADD3 R16, PT, PT, R16, 0x8, RZ ;  /* 0x0000000810107810 */ /* 0x000fc60007ffe0ff */
[----:B--2---:R-:W-:-:S04]  /*08f0*/  IMAD R12, R23, R24, R12 ;  /* 0x00000018170c7224 */ /* 0x004fc800078e020c */
[----:B------:R-:W-:-:S04]  /*0900*/  IMAD R12, R21, R26, R12 ;  /* 0x0000001a150c7224 */ /* 0x000fc800078e020c */
[----:B------:R-:W-:-:S04]  /*0910*/  IMAD R14, R14, R27, R12 ;  /* 0x0000001b0e0e7224 */ /* 0x000fc800078e020c */
[----:B------:R-:W-:-:S07]  /*0920*/  IMAD R14, R25, R28, R14 ;  /* 0x0000001c190e7224 */ /* 0x000fce00078e020e */
.L_x_4:
[----:B------:R-:W-:Y:S05]  /*0930*/  @!P0 BRA `(.L_x_3) ;  /* 0x0000000000d08947 */ /* 0x000fea0003800000 */
[----:B------:R-:W-:Y:S01]  /*0940*/  VIADD R2, R18, 0xffffffff ;  /* 0xffffffff12027836 */ /* 0x000fe20000000000 */
[----:B------:R-:W-:-:S04]  /*0950*/  ISETP.NE.AND P0, PT, R8, RZ, PT ;  /* 0x000000ff0800720c */ /* 0x000fc80003f05270 */
[----:B------:R-:W-:-:S13]  /*0960*/  ISETP.GE.U32.AND P1, PT, R2, 0x3, PT ;  /* 0x000000030200780c */ /* 0x000fda0003f26070 */
[----:B------:R-:W-:Y:S05]  /*0970*/  @!P1 BRA `(.L_x_5) ;  /* 0x0000000000609947 */ /* 0x000fea0003800000 */
[----:B------:R-:W0:Y:S01]  /*0980*/  LDC.64 R4, c[0x0][0x388] ;  /* 0x0000e200ff047b82 */ /* 0x000e220000000a00 */
[C---:B------:R-:W-:Y:S02]  /*0990*/  IADD3 R19, PT, PT, R16.reuse, UR13, RZ ;  /* 0x0000000d10137c10 */ /* 0x040fe4000fffe0ff */
[----:B------:R-:W-:Y:S02]  /*09a0*/  IADD3 R20, P1, PT, R16, UR13, RZ ;  /* 0x0000000d10147c10 */ /* 0x000fe4000ff3e0ff */
[----:B------:R-:W-:-:S03]  /*09b0*/  IADD3 R15, PT, PT, R11, R16, RZ ;  /* 0x000000100b0f7210 */ /* 0x000fc60007ffe0ff */
[----:B------:R-:W1:Y:S08]  /*09c0*/  LDC.64 R2, c[0x0][0x388] ;  /* 0x0000e200ff027b82 */ /* 0x000e700000000a00 */
[----:B------:R-:W2:Y:S01]  /*09d0*/  LDC.64 R12, c[0x0][0x380] ;  /* 0x0000e000ff0c7b82 */ /* 0x000ea20000000a00 */
[----:B0-----:R-:W-:Y:S01]  /*09e0*/  IMAD.WIDE.U32 R4, R19, 0x4, R4 ;  /* 0x0000000413047825 */ /* 0x001fe200078e0004 */
[----:B------:R-:W-:-:S05]  /*09f0*/  IADD3.X R19, PT, PT, RZ, RZ, RZ, P1, !PT ;  /* 0x000000ffff137210 */ /* 0x000fca0000ffe4ff */
[----:B------:R-:W3:Y:S01]  /*0a00*/  LDG.E R4, desc[UR10][R4.64] ;  /* 0x0000000a04047981 */ /* 0x000ee2000c1e1900 */
[----:B-1----:R-:W-:-:S04]  /*0a10*/  LEA R2, P1, R20, R2, 0x2 ;  /* 0x0000000214027211 */ /* 0x002fc800078210ff */
[----:B------:R-:W-:Y:S01]  /*0a20*/  LEA.HI.X R3, R20, R3, R19, 0x2, P1 ;  /* 0x0000000314037211 */ /* 0x000fe200008f1413 */
[----:B--2---:R-:W-:-:S04]  /*0a30*/  IMAD.WIDE R12, R15, 0x4, R12 ;  /* 0x000000040f0c7825 */ /* 0x004fc800078e020c */
[----:B------:R-:W2:Y:S04]  /*0a40*/  LDG.E R19, desc[UR10][R2.64+0x4] ;  /* 0x0000040a02137981 */ /* 0x000ea8000c1e1900 */
[----:B------:R-:W3:Y:S04]  /*0a50*/  LDG.E R15, desc[UR10][R12.64] ;  /* 0x0000000a0c0f7981 */ /* 0x000ee8000c1e1900 */
[----:B------:R-:W2:Y:S04]  /*0a60*/  LDG.E R20, desc[UR10][R12.64+0x4] ;  /* 0x0000040a0c147981 */ /* 0x000ea8000c1e1900 */
[----:B------:R-:W4:Y:S04]  /*0a70*/  LDG.E R22, desc[UR10][R12.64+0x8] ;  /* 0x0000080a0c167981 */ /* 0x000f28000c1e1900 */
[----:B------:R-:W4:Y:S04]  /*0a80*/  LDG.E R21, desc[UR10][R2.64+0x8] ;  /* 0x0000080a02157981 */ /* 0x000f28000c1e1900 */
[----:B------:R-:W5:Y:S04]  /*0a90*/  LDG.E R24, desc[UR10][R12.64+0xc] ;  /* 0x00000c0a0c187981 */ /* 0x000f68000c1e1900 */
[----:B------:R-:W5:Y:S01]  /*0aa0*/  LDG.E R23, desc[UR10][R2.64+0xc] ;  /* 0x00000c0a02177981 */ /* 0x000f62000c1e1900 */
[----:B------:R-:W-:-:S02]  /*0ab0*/  VIADD R16, R16, 0x4 ;  /* 0x0000000410107836 */ /* 0x000fc40000000000 */
[----:B---3--:R-:W-:-:S04]  /*0ac0*/  IMAD R15, R15, R4, R14 ;  /* 0x000000040f0f7224 */ /* 0x008fc800078e020e */
[----:B--2---:R-:W-:-:S04]  /*0ad0*/  IMAD R15, R20, R19, R15 ;  /* 0x00000013140f7224 */ /* 0x004fc800078e020f */
[----:B----4-:R-:W-:-:S04]  /*0ae0*/  IMAD R15, R22, R21, R15 ;  /* 0x00000015160f7224 */ /* 0x010fc800078e020f */
[----:B-----5:R-:W-:-:S07]  /*0af0*/  IMAD R14, R24, R23, R15 ;  /* 0x00000017180e7224 */ /* 0x020fce00078e020f */
.L_x_5:
[----:B------:R-:W-:Y:S05]  /*0b00*/  @!P0 BRA `(.L_x_3) ;  /* 0x00000000005c8947 */ /* 0x000fea0003800000 */
[----:B------:R-:W0:Y:S01]  /*0b10*/  LDC.64 R4, c[0x0][0x388] ;  /* 0x0000e200ff047b82 */ /* 0x000e220000000a00 */
[----:B------:R-:W-:Y:S02]  /*0b20*/  IADD3 R13, PT, PT, R16, UR13, RZ ;  /* 0x0000000d100d7c10 */ /* 0x000fe4000fffe0ff */
[----:B------:R-:W-:-:S05]  /*0b30*/  IADD3 R11, PT, PT, R11, R16, RZ ;  /* 0x000000100b0b7210 */ /* 0x000fca0007ffe0ff */
[----:B------:R-:W1:Y:S01]  /*0b40*/  LDC.64 R2, c[0x0][0x380] ;  /* 0x0000e000ff027b82 */ /* 0x000e620000000a00 */
[----:B0-----:R-:W-:-:S06]  /*0b50*/  IMAD.WIDE.U32 R4, R13, 0x4, R4 ;  /* 0x000000040d047825 */ /* 0x001fcc00078e0004 */
[----:B------:R-:W2:Y:S01]  /*0b60*/  LDG.E R4, desc[UR10][R4.64] ;  /* 0x0000000a04047981 */ /* 0x000ea2000c1e1900 */
[----:B-1----:R-:W-:-:S05]  /*0b70*/  IMAD.WIDE R2, R11, 0x4, R2 ;  /* 0x000000040b027825 */ /* 0x002fca00078e0202 */
[----:B------:R-:W2:Y:S01]  /*0b80*/  LDG.E R11, desc[UR10][R2.64] ;  /* 0x0000000a020b7981 */ /* 0x000ea2000c1e1900 */
[----:B------:R-:W-:Y:S01]  /*0b90*/  ISETP.NE.AND P0, PT, R8, 0x1, PT ;  /* 0x000000010800780c */ /* 0x000fe20003f05270 */
[----:B--2---:R-:W-:-:S12]  /*0ba0*/  IMAD R14, R11, R4, R14 ;  /* 0x000000040b0e7224 */ /* 0x004fd800078e020e */
[----:B------:R-:W-:Y:S05]  /*0bb0*/  @!P0 BRA `(.L_x_3) ;  /* 0x0000000000308947 */ /* 0x000fea0003800000 */
[----:B------:R-:W0:Y:S01]  /*0bc0*/  LDC.64 R4, c[0x0][0x388] ;  /* 0x0000e200ff047b82 */ /* 0x000e220000000a00 */
[----:B------:R-:W-:Y:S02]  /*0bd0*/  IADD3 R11, P1, PT, R16, UR13, RZ ;  /* 0x0000000d100b7c10 */ /* 0x000fe4000ff3e0ff */
[----:B------:R-:W-:Y:S02]  /*0be0*/  ISETP.NE.AND P0, PT, R8, 0x2, PT ;  /* 0x000000020800780c */ /* 0x000fe40003f05270 */
[----:B------:R-:W-:-:S11]  /*0bf0*/  IADD3.X R12, PT, PT, RZ, RZ, RZ, P1, !PT ;  /* 0x000000ffff0c7210 */ /* 0x000fd60000ffe4ff */
[----:B------:R-:W2:Y:S01]  /*0c00*/  @P0 LDG.E R13, desc[UR10][R2.64+0x8] ;  /* 0x0000080a020d0981 */ /* 0x000ea2000c1e1900 */
[----:B0-----:R-:W-:-:S04]  /*0c10*/  LEA R4, P1, R11, R4, 0x2 ;  /* 0x000000040b047211 */ /* 0x001fc800078210ff */
[----:B------:R-:W-:Y:S02]  /*0c20*/  LEA.HI.X R5, R11, R5, R12, 0x2, P1 ;  /* 0x000000050b057211 */ /* 0x000fe400008f140c */
[----:B------:R-:W3:Y:S04]  /*0c30*/  LDG.E R11, desc[UR10][R2.64+0x4] ;  /* 0x0000040a020b7981 */ /* 0x000ee8000c1e1900 */
[----:B------:R-:W3:Y:S04]  /*0c40*/  LDG.E R12, desc[UR10][R4.64+0x4] ;  /* 0x0000040a040c7981 */ /* 0x000ee8000c1e1900 */
[----:B------:R-:W2:Y:S01]  /*0c50*/  @P0 LDG.E R15, desc[UR10][R4.64+0x8] ;  /* 0x0000080a040f0981 */ /* 0x000ea2000c1e1900 */
[----:B---3--:R-:W-:-:S04]  /*0c60*/  IMAD R14, R11, R12, R14 ;  /* 0x0000000c0b0e7224 */ /* 0x008fc800078e020e */
[----:B--2---:R-:W-:-:S07]  /*0c70*/  @P0 IMAD R14, R13, R15, R14 ;  /* 0x0000000f0d0e0224 */ /* 0x004fce00078e020e */
.L_x_3:
[----:B------:R-:W-:Y:S05]  /*0c80*/  BRA.U UP0, `(.L_x_6) ;  /* 0xfffffff500507547 */ /* 0x000fea000b83ffff */
.L_x_0:
[----:B------:R-:W0:Y:S01]  /*0c90*/  LDC.64 R2, c[0x0][0x390] ;  /* 0x0000e400ff027b82 */ /* 0x000e220000000a00 */
[----:B------:R-:W1:Y:S02]  /*0ca0*/  LDCU UR4, c[0x0][0x39c] ;  /* 0x00007380ff0477ac */ /* 0x000e640008000800 */
[----:B-1----:R-:W-:-:S04]  /*0cb0*/  IMAD R7, R7, UR4, R0 ;  /* 0x0000000407077c24 */ /* 0x002fc8000f8e0200 */
[----:B0-----:R-:W-:-:S05]  /*0cc0*/  IMAD.WIDE R2, R7, 0x4, R2 ;  /* 0x0000000407027825 */ /* 0x001fca00078e0202 */
[----:B------:R-:W-:Y:S01]  /*0cd0*/  STG.E desc[UR10][R2.64], R14 ;  /* 0x0000000e02007986 */ /* 0x000fe2000c10190a */
[----:B------:R-:W-:Y:S05]  /*0ce0*/  EXIT ;  /* 0x000000000000794d */ /* 0x000fea0003800000 */
.L_x_7:
[----:B------:R-:W-:-:S00]  /*0cf0*/  BRA `(.L_x_7) ;  /* 0xfffffffc00fc7947 */ /* 0x000fc0000383ffff */
[----:B------:R-:W-:-:S00]  /*0d00*/  NOP ;  /* 0x0000000000007918 */ /* 0x000fc00000000000 */
[----:B------:R-:W-:-:S00]  /*0d10*/  NOP ;  /* 0x0000000000007918 */ /* 0x000fc00000000000 */
[----:B------:R-:W-:-:S00]  /*0d20*/  NOP ;  /* 0x0000000000007918 */ /* 0x000fc00000000000 */
[----:B------:R-:W-:-:S00]  /*0d30*/  NOP ;  /* 0x0000000000007918 */ /* 0x000fc00000000000 */
[----:B------:R-:W-:-:S00]  /*0d40*/  NOP ;  /* 0x0000000000007918 */ /* 0x000fc00000000000 */
[----:B------:R-:W-:-:S00]  /*0d50*/  NOP ;  /* 0x0000000000007918 */ /* 0x000fc00000000000 */
[----:B------:R-:W-:-:S00]  /*0d60*/  NOP ;  /* 0x0000000000007918 */ /* 0x000fc00000000000 */
[----:B------:R-:W-:-:S00]  /*0d70*/  NOP ;  /* 0x0000000000007918 */ /* 0x000fc00000000000 */
.L_x_8:


//--------------------- .nv.shared.reserved.0     --------------------------
	.section	.nv.shared.reserved.0,"aw",@nobits
	.weak		__nv_reservedSMEM_offset_0_alias
	.size		__nv_reservedSMEM_offset_0_alias, 0, 64
	.other		__nv_reservedSMEM_offset_0_alias,@"STO_CUDA_RESERVED_SHARED STV_DEFAULT"
__nv_reservedSMEM_offset_0_alias:
	.zero		0
	.zero		64


//--------------------- .nv.constant0._Z11convolucionPiS_S_iii --------------------------
	.section	.nv.constant0._Z11convolucionPiS_S_iii,"a",@progbits
	.sectionflags	@""
	.align	4
.nv.constant0._Z11convolucionPiS_S_iii:
	.zero		932


//--------------------- SYMBOLS --------------------------

	.type		.nv.reservedSmem.offset0,@object
	.size		.nv.reservedSmem.offset0,0x4
